	.headerflags	@"EF_CUDA_TEXMODE_UNIFIED EF_CUDA_64BIT_ADDRESS EF_CUDA_ACCELERATORS EF_CUDA_SM90 EF_CUDA_VIRTUAL_SM(EF_CUDA_SM90)"
	.elftype	@"ET_EXEC"


//--------------------- .nv.info                  --------------------------
	.section	.nv.info,"",@"SHT_CUDA_INFO"
	.align	4


	//----- nvinfo : EIATTR_REGCOUNT
	.align		4
        /*0000*/ 	.byte	0x04, 0x2f
        /*0002*/ 	.short	(.L_1 - .L_0)
	.align		4
.L_0:
        /*0004*/ 	.word	index@(triton_poi_fused_convolution_15)
        /*0008*/ 	.word	0x0000000c


	//----- nvinfo : EIATTR_MIN_STACK_SIZE
	.align		4
.L_1:
        /*000c*/ 	.byte	0x04, 0x12
        /*000e*/ 	.short	(.L_3 - .L_2)
	.align		4
.L_2:
        /*0010*/ 	.word	index@(triton_poi_fused_convolution_15)
        /*0014*/ 	.word	0x00000000


	//----- nvinfo : EIATTR_FRAME_SIZE
	.align		4
.L_3:
        /*0018*/ 	.byte	0x04, 0x11
        /*001a*/ 	.short	(.L_5 - .L_4)
	.align		4
.L_4:
        /*001c*/ 	.word	index@(triton_poi_fused_convolution_15)
        /*0020*/ 	.word	0x00000000


	//----- nvinfo : EIATTR_MIN_STACK_SIZE
	.align		4
.L_5:
        /*0024*/ 	.byte	0x04, 0x12
        /*0026*/ 	.short	(.L_7 - .L_6)
	.align		4
.L_6:
        /*0028*/ 	.word	index@(triton_poi_fused_convolution_15)
        /*002c*/ 	.word	0x00000000
.L_7:


//--------------------- .nv.info.triton_poi_fused_convolution_15 --------------------------
	.section	.nv.info.triton_poi_fused_convolution_15,"",@"SHT_CUDA_INFO"
	.sectionflags	@""
	.align	4


	//----- nvinfo : EIATTR_CUDA_API_VERSION
	.align		4
        /*0000*/ 	.byte	0x04, 0x37
        /*0002*/ 	.short	(.L_9 - .L_8)
.L_8:
        /*0004*/ 	.word	0x0000007c


	//----- nvinfo : EIATTR_KPARAM_INFO
	.align		4
.L_9:
        /*0008*/ 	.byte	0x04, 0x17
        /*000a*/ 	.short	(.L_11 - .L_10)
.L_10:
        /*000c*/ 	.word	0x00000000
        /*0010*/ 	.short	0x0002
        /*0012*/ 	.short	0x0010
        /*0014*/ 	.byte	0x00, 0xf0, 0x11, 0x00


	//----- nvinfo : EIATTR_KPARAM_INFO
	.align		4
.L_11:
        /*0018*/ 	.byte	0x04, 0x17
        /*001a*/ 	.short	(.L_13 - .L_12)
.L_12:
        /*001c*/ 	.word	0x00000000
        /*0020*/ 	.short	0x0001
        /*0022*/ 	.short	0x0008
        /*0024*/ 	.byte	0x00, 0xf4, 0x21, 0x00


	//----- nvinfo : EIATTR_KPARAM_INFO
	.align		4
.L_13:
        /*0028*/ 	.byte	0x04, 0x17
        /*002a*/ 	.short	(.L_15 - .L_14)
.L_14:
        /*002c*/ 	.word	0x00000000
        /*0030*/ 	.short	0x0000
        /*0032*/ 	.short	0x0000
        /*0034*/ 	.byte	0x00, 0xf4, 0x21, 0x00


	//----- nvinfo : EIATTR_SPARSE_MMA_MASK
	.align		4
.L_15:
        /*0038*/ 	.byte	0x03, 0x50
        /*003a*/ 	.short	0x0000


	//----- nvinfo : EIATTR_MAXREG_COUNT
	.align		4
        /*003c*/ 	.byte	0x03, 0x1b
        /*003e*/ 	.short	0x00ff


	//----- nvinfo : EIATTR_EXIT_INSTR_OFFSETS
	.align		4
        /*0040*/ 	.byte	0x04, 0x1c
        /*0042*/ 	.short	(.L_17 - .L_16)


	//   ....[0]....
.L_16:
        /*0044*/ 	.word	0x000001c0


	//----- nvinfo : EIATTR_REQNTID
	.align		4
.L_17:
        /*0048*/ 	.byte	0x04, 0x10
        /*004a*/ 	.short	(.L_19 - .L_18)
.L_18:
        /*004c*/ 	.word	0x00000100
        /*0050*/ 	.word	0x00000001
        /*0054*/ 	.word	0x00000001


	//----- nvinfo : EIATTR_CBANK_PARAM_SIZE
	.align		4
.L_19:
        /*0058*/ 	.byte	0x03, 0x19
        /*005a*/ 	.short	0x0014


	//----- nvinfo : EIATTR_PARAM_CBANK
	.align		4
        /*005c*/ 	.byte	0x04, 0x0a
        /*005e*/ 	.short	(.L_21 - .L_20)
	.align		4
.L_20:
        /*0060*/ 	.word	index@(.nv.constant0.triton_poi_fused_convolution_15)
        /*0064*/ 	.short	0x0210
        /*0066*/ 	.short	0x0014


	//----- nvinfo : EIATTR_SW_WAR
	.align		4
.L_21:
        /*0068*/ 	.byte	0x04, 0x36
        /*006a*/ 	.short	(.L_23 - .L_22)
.L_22:
        /*006c*/ 	.word	0x00000008
.L_23:


//--------------------- .nv.callgraph             --------------------------
	.section	.nv.callgraph,"",@"SHT_CUDA_CALLGRAPH"
	.align	4
	.sectionentsize	8
	.align		4
        /*0000*/ 	.word	0x00000000
	.align		4
        /*0004*/ 	.word	0xffffffff
	.align		4
        /*0008*/ 	.word	0x00000000
	.align		4
        /*000c*/ 	.word	0xfffffffe
	.align		4
        /*0010*/ 	.word	0x00000000
	.align		4
        /*0014*/ 	.word	0xfffffffd
	.align		4
        /*0018*/ 	.word	0x00000000
	.align		4
        /*001c*/ 	.word	0xfffffffc


//--------------------- .text.triton_poi_fused_convolution_15 --------------------------
	.section	.text.triton_poi_fused_convolution_15,"ax",@progbits
	.align	128
        .global         triton_poi_fused_convolution_15
        .type           triton_poi_fused_convolution_15,@function
        .size           triton_poi_fused_convolution_15,(.L_x_1 - triton_poi_fused_convolution_15)
        .other          triton_poi_fused_convolution_15,@"STO_CUDA_ENTRY STV_DEFAULT"
triton_poi_fused_convolution_15:
.text.triton_poi_fused_convolution_15:
[----:B------:R-:W-:Y:S01]  /*0000*/  LDC R1, c[0x0][0x28] ;  /* 0x00000a00ff017b82 */ /* 0x000fe20000000800 */
[----:B------:R-:W1:Y:S01]  /*0010*/  S2R R0, SR_TID.X ;  /* 0x0000000000007919 */ /* 0x000e620000002100 */
[----:B------:R-:W-:Y:S01]  /*0020*/  ULDC.64 UR4, c[0x0][0x208] ;  /* 0x0000820000047ab9 */ /* 0x000fe20000000a00 */
[----:B------:R-:W2:Y:S01]  /*0030*/  S2R R7, SR_CTAID.X ;  /* 0x0000000000077919 */ /* 0x000ea20000002500 */
[----:B-1----:R-:W-:Y:S01]  /*0040*/  IMAD.SHL.U32 R0, R0, 0x2, RZ ;  /* 0x0000000200007824 */ /* 0x002fe200078e00ff */
[----:B--2---:R-:W-:-:S04]  /*0050*/  SHF.R.S32.HI R2, RZ, 0x16, R7 ;  /* 0x00000016ff027819 */ /* 0x004fc80000011407 */
[----:B------:R-:W-:Y:S02]  /*0060*/  LOP3.LUT R0, R0, 0x1fe, RZ, 0xc0, !PT ;  /* 0x000001fe00007812 */ /* 0x000fe400078ec0ff */
[----:B------:R-:W-:-:S03]  /*0070*/  SGXT R2, R2, 0x1 ;  /* 0x000000010202781a */ /* 0x000fc60000000200 */
[----:B------:R-:W-:-:S05]  /*0080*/  IMAD R7, R7, 0x200, R0 ;  /* 0x0000020007077824 */ /* 0x000fca00078e0200 */
[----:B------:R-:W-:-:S04]  /*0090*/  LEA.HI R2, R2, R7, RZ, 0x12 ;  /* 0x0000000702027211 */ /* 0x000fc800078f90ff */
[----:B------:R-:W-:-:S04]  /*00a0*/  SHF.R.S32.HI R0, RZ, 0x12, R2 ;  /* 0x00000012ff007819 */ /* 0x000fc80000011402 */
[----:B------:R-:W-:-:S04]  /*00b0*/  SHF.R.S32.HI R2, RZ, 0xf, R0 ;  /* 0x0000000fff027819 */ /* 0x000fc80000011400 */
[----:B------:R-:W-:-:S04]  /*00c0*/  LOP3.LUT R3, R2, 0xffff, RZ, 0xc0, !PT ;  /* 0x0000ffff02037812 */ /* 0x000fc800078ec0ff */
[----:B------:R-:W-:Y:S02]  /*00d0*/  LEA.HI R4, R3, R0, RZ, 0x18 ;  /* 0x0000000003047211 */ /* 0x000fe400078fc0ff */
[----:B------:R-:W1:Y:S02]  /*00e0*/  LDC.64 R2, c[0x0][0x210] ;  /* 0x00008400ff027b82 */ /* 0x000e640000000a00 */
[----:B------:R-:W-:-:S05]  /*00f0*/  LOP3.LUT R6, R4, 0xff00, RZ, 0xc0, !PT ;  /* 0x0000ff0004067812 */ /* 0x000fca00078ec0ff */
[----:B------:R-:W-:Y:S01]  /*0100*/  IMAD.MOV R6, RZ, RZ, -R6 ;  /* 0x000000ffff067224 */ /* 0x000fe200078e0a06 */
[----:B------:R-:W2:Y:S04]  /*0110*/  LDC.64 R4, c[0x0][0x218] ;  /* 0x00008600ff047b82 */ /* 0x000ea80000000a00 */
[----:B------:R-:W-:-:S05]  /*0120*/  PRMT R9, R6, 0x7710, RZ ;  /* 0x0000771006097816 */ /* 0x000fca00000000ff */
[----:B------:R-:W-:-:S05]  /*0130*/  IMAD.IADD R0, R0, 0x1, R9 ;  /* 0x0000000100007824 */ /* 0x000fca00078e0209 */
[----:B------:R-:W-:Y:S01]  /*0140*/  PRMT R9, R0, 0x9910, RZ ;  /* 0x0000991000097816 */ /* 0x000fe200000000ff */
[----:B-1----:R-:W-:-:S05]  /*0150*/  IMAD.WIDE R2, R7, 0x4, R2 ;  /* 0x0000000407027825 */ /* 0x002fca00078e0202 */
[----:B------:R-:W3:Y:S01]  /*0160*/  LDG.E.64 R6, desc[UR4][R2.64] ;  /* 0x0000000402067981 */ /* 0x000ee2000c1e1b00 */
[----:B--2---:R-:W-:-:S06]  /*0170*/  IMAD.WIDE R4, R9, 0x4, R4 ;  /* 0x0000000409047825 */ /* 0x004fcc00078e0204 */
[----:B------:R-:W3:Y:S02]  /*0180*/  LDG.E.EL R4, desc[UR4][R4.64] ;  /* 0x0000000404047981 */ /* 0x000ee4000c2e1900 */
[--C-:B---3--:R-:W-:Y:S01]  /*0190*/  FADD R6, R6, R4.reuse ;  /* 0x0000000406067221 */ /* 0x108fe20000000000 */
[----:B------:R-:W-:-:S05]  /*01a0*/  FADD R7, R7, R4 ;  /* 0x0000000407077221 */ /* 0x000fca0000000000 */
[----:B------:R-:W-:Y:S01]  /*01b0*/  STG.E.64 desc[UR4][R2.64], R6 ;  /* 0x0000000602007986 */ /* 0x000fe2000c101b04 */
[----:B------:R-:W-:Y:S05]  /*01c0*/  EXIT ;  /* 0x000000000000794d */ /* 0x000fea0003800000 */
.L_x_0:
[----:B------:R-:W-:-:S00]  /*01d0*/  BRA `(.L_x_0) ;  /* 0xfffffffc00fc7947 */ /* 0x000fc0000383ffff */
[----:B------:R-:W-:-:S00]  /*01e0*/  NOP ;  /* 0x0000000000007918 */ /* 0x000fc00000000000 */
        /* <DEDUP_REMOVED lines=9> */
.L_x_1:


//--------------------- .nv.constant0.triton_poi_fused_convolution_15 --------------------------
	.section	.nv.constant0.triton_poi_fused_convolution_15,"a",@progbits
	.sectionflags	@""
	.align	4
.nv.constant0.triton_poi_fused_convolution_15:
	.zero		548
